//
// Generated by NVIDIA NVVM Compiler
//
// Compiler Build ID: CL-36424714
// Cuda compilation tools, release 13.0, V13.0.88
// Based on NVVM 20.0.0
//

.version 9.0
.target sm_100
.address_size 64

	// .globl	_Z25matrix_mul__on_gpu_kernelPdS_S_

.visible .entry _Z25matrix_mul__on_gpu_kernelPdS_S_(
	.param .u64 .ptr .align 1 _Z25matrix_mul__on_gpu_kernelPdS_S__param_0,
	.param .u64 .ptr .align 1 _Z25matrix_mul__on_gpu_kernelPdS_S__param_1,
	.param .u64 .ptr .align 1 _Z25matrix_mul__on_gpu_kernelPdS_S__param_2
)
{
	.reg .pred 	%p<3>;
	.reg .b32 	%r<28>;
	.reg .b64 	%rd<47>;
	.reg .b64 	%fd<28>;

	ld.param.u64 	%rd22, [_Z25matrix_mul__on_gpu_kernelPdS_S__param_0];
	ld.param.u64 	%rd24, [_Z25matrix_mul__on_gpu_kernelPdS_S__param_1];
	ld.param.u64 	%rd23, [_Z25matrix_mul__on_gpu_kernelPdS_S__param_2];
	cvta.to.global.u64 	%rd1, %rd24;
	mov.u32 	%r10, %tid.x;
	mov.u32 	%r11, %ctaid.x;
	mov.u32 	%r12, %ntid.x;
	mad.lo.s32 	%r1, %r11, %r12, %r10;
	setp.gt.s32 	%p1, %r1, 999999;
	@%p1 bra 	$L__BB0_3;
	cvta.to.global.u64 	%rd25, %rd23;
	mul.hi.s32 	%r14, %r1, 274877907;
	shr.u32 	%r15, %r14, 31;
	shr.s32 	%r16, %r14, 6;
	add.s32 	%r17, %r16, %r15;
	mul.lo.s32 	%r25, %r17, 1000;
	sub.s32 	%r26, %r1, %r25;
	mul.wide.s32 	%rd26, %r1, 8;
	add.s64 	%rd2, %rd25, %rd26;
	mov.b64 	%rd27, 0;
	st.global.u64 	[%rd2], %rd27;
	add.s32 	%r18, %r26, 2000;
	mul.wide.u32 	%rd28, %r18, 8;
	add.s64 	%rd46, %rd1, %rd28;
	add.s32 	%r19, %r26, 3000;
	mul.wide.u32 	%rd29, %r19, 8;
	add.s64 	%rd45, %rd1, %rd29;
	add.s32 	%r20, %r26, 4000;
	mul.wide.u32 	%rd30, %r20, 8;
	add.s64 	%rd44, %rd1, %rd30;
	add.s32 	%r21, %r26, 5000;
	mul.wide.u32 	%rd31, %r21, 8;
	add.s64 	%rd43, %rd1, %rd31;
	add.s32 	%r22, %r26, 6000;
	mul.wide.u32 	%rd32, %r22, 8;
	add.s64 	%rd42, %rd1, %rd32;
	add.s32 	%r23, %r26, 7000;
	mul.wide.u32 	%rd33, %r23, 8;
	add.s64 	%rd41, %rd1, %rd33;
	cvta.to.global.u64 	%rd34, %rd22;
	add.s64 	%rd9, %rd34, 32;
	mov.f64 	%fd27, 0d0000000000000000;
	mov.b32 	%r27, 1000;
$L__BB0_2:
	mul.wide.s32 	%rd35, %r26, 8;
	add.s64 	%rd36, %rd1, %rd35;
	mul.wide.s32 	%rd37, %r25, 8;
	add.s64 	%rd38, %rd9, %rd37;
	ld.global.f64 	%fd4, [%rd38+-32];
	ld.global.f64 	%fd5, [%rd36];
	fma.rn.f64 	%fd6, %fd4, %fd5, %fd27;
	st.global.f64 	[%rd2], %fd6;
	ld.global.f64 	%fd7, [%rd38+-24];
	add.s32 	%r24, %r26, 1000;
	mul.wide.u32 	%rd39, %r24, 8;
	add.s64 	%rd40, %rd1, %rd39;
	ld.global.f64 	%fd8, [%rd40];
	fma.rn.f64 	%fd9, %fd7, %fd8, %fd6;
	st.global.f64 	[%rd2], %fd9;
	ld.global.f64 	%fd10, [%rd38+-16];
	ld.global.f64 	%fd11, [%rd46];
	fma.rn.f64 	%fd12, %fd10, %fd11, %fd9;
	st.global.f64 	[%rd2], %fd12;
	ld.global.f64 	%fd13, [%rd38+-8];
	ld.global.f64 	%fd14, [%rd45];
	fma.rn.f64 	%fd15, %fd13, %fd14, %fd12;
	st.global.f64 	[%rd2], %fd15;
	ld.global.f64 	%fd16, [%rd38];
	ld.global.f64 	%fd17, [%rd44];
	fma.rn.f64 	%fd18, %fd16, %fd17, %fd15;
	st.global.f64 	[%rd2], %fd18;
	ld.global.f64 	%fd19, [%rd38+8];
	ld.global.f64 	%fd20, [%rd43];
	fma.rn.f64 	%fd21, %fd19, %fd20, %fd18;
	st.global.f64 	[%rd2], %fd21;
	ld.global.f64 	%fd22, [%rd38+16];
	ld.global.f64 	%fd23, [%rd42];
	fma.rn.f64 	%fd24, %fd22, %fd23, %fd21;
	st.global.f64 	[%rd2], %fd24;
	ld.global.f64 	%fd25, [%rd38+24];
	ld.global.f64 	%fd26, [%rd41];
	fma.rn.f64 	%fd27, %fd25, %fd26, %fd24;
	st.global.f64 	[%rd2], %fd27;
	add.s32 	%r27, %r27, 8000;
	add.s32 	%r26, %r26, 8000;
	add.s64 	%rd46, %rd46, 64000;
	add.s64 	%rd45, %rd45, 64000;
	add.s64 	%rd44, %rd44, 64000;
	add.s64 	%rd43, %rd43, 64000;
	add.s64 	%rd42, %rd42, 64000;
	add.s64 	%rd41, %rd41, 64000;
	add.s32 	%r25, %r25, 8;
	setp.ne.s32 	%p2, %r27, 1001000;
	@%p2 bra 	$L__BB0_2;
$L__BB0_3:
	ret;

}


// ===== COMPILED SASS (sm_100) =====

	.target	sm_100

	.elftype	@"ET_EXEC"


//--------------------- .note.nv.tkinfo           --------------------------
	.section	.note.nv.tkinfo,"",@"SHT_NOTE"
	.sectionflags	@"SHF_NOTE_NV_TKINFO"
	.tkinfo
        /*0018*/ 	.word	0x00000002
        /*0030*/ 	.string	""
        /*0030*/ 	.string	"ptxas"
        /*0030*/ 	.string	"Cuda compilation tools, release 13.0, V13.0.88"
        /*0030*/ 	.string	"Build cuda_13.0.r13.0/compiler.36424714_0"
        /*0030*/ 	.string	"-arch sm_100 -m 64 "



//--------------------- .note.nv.cuinfo           --------------------------
	.section	.note.nv.cuinfo,"",@"SHT_NOTE"
	.sectionflags	@"SHF_NOTE_NV_CUINFO"
        /*0018*/ 	.short	0x0002
        /*001a*/ 	.short	0x0064
        /*001c*/ 	.short	0x0082
	.zero		2


//--------------------- .nv.info                  --------------------------
	.section	.nv.info,"",@"SHT_CUDA_INFO"
	.align	4


	//----- nvinfo : EIATTR_REGCOUNT
	.align		4
        /*0000*/ 	.byte	0x04, 0x2f
        /*0002*/ 	.short	(.L_1 - .L_0)
	.align		4
.L_0:
        /*0004*/ 	.word	index@(_Z25matrix_mul__on_gpu_kernelPdS_S_)
        /*0008*/ 	.word	0x00000028


	//----- nvinfo : EIATTR_FRAME_SIZE
	.align		4
.L_1:
        /*000c*/ 	.byte	0x04, 0x11
        /*000e*/ 	.short	(.L_3 - .L_2)
	.align		4
.L_2:
        /*0010*/ 	.word	index@(_Z25matrix_mul__on_gpu_kernelPdS_S_)
        /*0014*/ 	.word	0x00000000


	//----- nvinfo : EIATTR_MIN_STACK_SIZE
	.align		4
.L_3:
        /*0018*/ 	.byte	0x04, 0x12
        /*001a*/ 	.short	(.L_5 - .L_4)
	.align		4
.L_4:
        /*001c*/ 	.word	index@(_Z25matrix_mul__on_gpu_kernelPdS_S_)
        /*0020*/ 	.word	0x00000000
.L_5:


//--------------------- .nv.compat                --------------------------
	.section	.nv.compat,"",@"SHT_CUDA_COMPAT_INFO"
	.align	4
        /*0000*/ 	.byte	0x02, 0x09, 0x00, 0x00, 0x02, 0x02, 0x01, 0x00, 0x02, 0x05, 0x05, 0x00, 0x03, 0x07, 0x01, 0x01
        /*0010*/ 	.byte	0x02, 0x03, 0x00, 0x00, 0x02, 0x06, 0x01, 0x00, 0x04, 0x0b, 0x08, 0x00, 0x01, 0x00, 0x00, 0x00
        /*0020*/ 	.byte	0x00, 0x00, 0x00, 0x00


//--------------------- .nv.info._Z25matrix_mul__on_gpu_kernelPdS_S_ --------------------------
	.section	.nv.info._Z25matrix_mul__on_gpu_kernelPdS_S_,"",@"SHT_CUDA_INFO"
	.sectionflags	@""
	.align	4


	//----- nvinfo : EIATTR_CUDA_API_VERSION
	.align		4
        /*0000*/ 	.byte	0x04, 0x37
        /*0002*/ 	.short	(.L_7 - .L_6)
.L_6:
        /*0004*/ 	.word	0x00000082


	//----- nvinfo : EIATTR_KPARAM_INFO
	.align		4
.L_7:
        /*0008*/ 	.byte	0x04, 0x17
        /*000a*/ 	.short	(.L_9 - .L_8)
.L_8:
        /*000c*/ 	.word	0x00000000
        /*0010*/ 	.short	0x0002
        /*0012*/ 	.short	0x0010
        /*0014*/ 	.byte	0x00, 0xf5, 0x21, 0x00


	//----- nvinfo : EIATTR_KPARAM_INFO
	.align		4
.L_9:
        /*0018*/ 	.byte	0x04, 0x17
        /*001a*/ 	.short	(.L_11 - .L_10)
.L_10:
        /*001c*/ 	.word	0x00000000
        /*0020*/ 	.short	0x0001
        /*0022*/ 	.short	0x0008
        /*0024*/ 	.byte	0x00, 0xf5, 0x21, 0x00


	//----- nvinfo : EIATTR_KPARAM_INFO
	.align		4
.L_11:
        /*0028*/ 	.byte	0x04, 0x17
        /*002a*/ 	.short	(.L_13 - .L_12)
.L_12:
        /*002c*/ 	.word	0x00000000
        /*0030*/ 	.short	0x0000
        /*0032*/ 	.short	0x0000
        /*0034*/ 	.byte	0x00, 0xf5, 0x21, 0x00


	//----- nvinfo : EIATTR_SPARSE_MMA_MASK
	.align		4
.L_13:
        /*0038*/ 	.byte	0x03, 0x50
        /*003a*/ 	.short	0x0000


	//----- nvinfo : EIATTR_MAXREG_COUNT
	.align		4
        /*003c*/ 	.byte	0x03, 0x1b
        /*003e*/ 	.short	0x00ff


	//----- nvinfo : EIATTR_MERCURY_ISA_VERSION
	.align		4
        /*0040*/ 	.byte	0x03, 0x5f
        /*0042*/ 	.short	0x0101


	//----- nvinfo : EIATTR_VRC_CTA_INIT_COUNT
	.align		4
        /*0044*/ 	.byte	0x02, 0x4a
	.zero		1
	.zero		1


	//----- nvinfo : EIATTR_EXIT_INSTR_OFFSETS
	.align		4
        /*0048*/ 	.byte	0x04, 0x1c
        /*004a*/ 	.short	(.L_15 - .L_14)


	//   ....[0]....
.L_14:
        /*004c*/ 	.word	0x00000060


	//   ....[1]....
        /*0050*/ 	.word	0x00001000


	//----- nvinfo : EIATTR_CBANK_PARAM_SIZE
	.align		4
.L_15:
        /*0054*/ 	.byte	0x03, 0x19
        /*0056*/ 	.short	0x0018


	//----- nvinfo : EIATTR_PARAM_CBANK
	.align		4
        /*0058*/ 	.byte	0x04, 0x0a
        /*005a*/ 	.short	(.L_17 - .L_16)
	.align		4
.L_16:
        /*005c*/ 	.word	index@(.nv.constant0._Z25matrix_mul__on_gpu_kernelPdS_S_)
        /*0060*/ 	.short	0x0380
        /*0062*/ 	.short	0x0018


	//----- nvinfo : EIATTR_SW_WAR
	.align		4
.L_17:
        /*0064*/ 	.byte	0x04, 0x36
        /*0066*/ 	.short	(.L_19 - .L_18)
.L_18:
        /*0068*/ 	.word	0x00000008
.L_19:


//--------------------- .nv.callgraph             --------------------------
	.section	.nv.callgraph,"",@"SHT_CUDA_CALLGRAPH"
	.align	4
	.sectionentsize	8
	.align		4
        /*0000*/ 	.word	0x00000000
	.align		4
        /*0004*/ 	.word	0xffffffff
	.align		4
        /*0008*/ 	.word	0x00000000
	.align		4
        /*000c*/ 	.word	0xfffffffe
	.align		4
        /*0010*/ 	.word	0x00000000
	.align		4
        /*0014*/ 	.word	0xfffffffd
	.align		4
        /*0018*/ 	.word	0x00000000
	.align		4
        /*001c*/ 	.word	0xfffffffc


//--------------------- .text._Z25matrix_mul__on_gpu_kernelPdS_S_ --------------------------
	.section	.text._Z25matrix_mul__on_gpu_kernelPdS_S_,"ax",@progbits
	.align	128
        .global         _Z25matrix_mul__on_gpu_kernelPdS_S_
        .type           _Z25matrix_mul__on_gpu_kernelPdS_S_,@function
        .size           _Z25matrix_mul__on_gpu_kernelPdS_S_,(.L_x_2 - _Z25matrix_mul__on_gpu_kernelPdS_S_)
        .other          _Z25matrix_mul__on_gpu_kernelPdS_S_,@"STO_CUDA_ENTRY STV_DEFAULT"
_Z25matrix_mul__on_gpu_kernelPdS_S_:
.text._Z25matrix_mul__on_gpu_kernelPdS_S_:
[----:B------:R-:W-:Y:S01]  /*0000*/  LDC R1, c[0x0][0x37c] ;  /* 0x0000df00ff017b82 */ /* 0x000fe20000000800 */
[----:B------:R-:W0:Y:S07]  /*0010*/  S2R R0, SR_TID.X ;  /* 0x0000000000007919 */ /* 0x000e2e0000002100 */
[----:B------:R-:W0:Y:S08]  /*0020*/  S2UR UR4, SR_CTAID.X ;  /* 0x00000000000479c3 */ /* 0x000e300000002500 */
[----:B------:R-:W0:Y:S02]  /*0030*/  LDC R3, c[0x0][0x360] ;  /* 0x0000d800ff037b82 */ /* 0x000e240000000800 */
[----:B0-----:R-:W-:-:S05]  /*0040*/  IMAD R0, R3, UR4, R0 ;  /* 0x0000000403007c24 */ /* 0x001fca000f8e0200 */
[----:B------:R-:W-:-:S13]  /*0050*/  ISETP.GT.AND P0, PT, R0, 0xf423f, PT ;  /* 0x000f423f0000780c */ /* 0x000fda0003f04270 */
[----:B------:R-:W-:Y:S05]  /*0060*/  @P0 EXIT ;  /* 0x000000000000094d */ /* 0x000fea0003800000 */
[----:B------:R-:W0:Y:S01]  /*0070*/  LDC.64 R8, c[0x0][0x390] ;  /* 0x0000e400ff087b82 */ /* 0x000e220000000a00 */
[----:B------:R-:W1:Y:S01]  /*0080*/  LDCU.64 UR6, c[0x0][0x358] ;  /* 0x00006b00ff0677ac */ /* 0x000e620008000a00 */
[----:B------:R-:W-:Y:S01]  /*0090*/  IMAD.HI R2, R0, 0x10624dd3, RZ ;  /* 0x10624dd300027827 */ /* 0x000fe200078e02ff */
[----:B------:R-:W-:Y:S01]  /*00a0*/  CS2R R12, SRZ ;  /* 0x00000000000c7805 */ /* 0x000fe2000001ff00 */
[----:B------:R-:W2:Y:S03]  /*00b0*/  LDCU.64 UR4, c[0x0][0x380] ;  /* 0x00007000ff0477ac */ /* 0x000ea60008000a00 */
[----:B------:R-:W-:Y:S01]  /*00c0*/  SHF.R.U32.HI R3, RZ, 0x1f, R2 ;  /* 0x0000001fff037819 */ /* 0x000fe20000011602 */
[----:B------:R-:W3:Y:S03]  /*00d0*/  LDC.64 R10, c[0x0][0x388] ;  /* 0x0000e200ff0a7b82 */ /* 0x000ee60000000a00 */
[----:B------:R-:W-:-:S05]  /*00e0*/  LEA.HI.SX32 R3, R2, R3, 0x1a ;  /* 0x0000000302037211 */ /* 0x000fca00078fd2ff */
[----:B------:R-:W-:-:S05]  /*00f0*/  IMAD R27, R3, 0x3e8, RZ ;  /* 0x000003e8031b7824 */ /* 0x000fca00078e02ff */
[C---:B------:R-:W-:Y:S01]  /*0100*/  IADD3 R25, PT, PT, R0.reuse, -R27, RZ ;  /* 0x8000001b00197210 */ /* 0x040fe20007ffe0ff */
[----:B--2---:R-:W-:Y:S01]  /*0110*/  UIADD3 UR4, UP0, UPT, UR4, 0x20, URZ ;  /* 0x0000002004047890 */ /* 0x004fe2000ff1e0ff */
[----:B0-----:R-:W-:Y:S02]  /*0120*/  IMAD.WIDE R8, R0, 0x8, R8 ;  /* 0x0000000800087825 */ /* 0x001fe400078e0208 */
[C---:B------:R-:W-:Y:S02]  /*0130*/  IADD3 R7, PT, PT, R25.reuse, 0x7d0, RZ ;  /* 0x000007d019077810 */ /* 0x040fe40007ffe0ff */
[C---:B------:R-:W-:Y:S01]  /*0140*/  IADD3 R3, PT, PT, R25.reuse, 0xfa0, RZ ;  /* 0x00000fa019037810 */ /* 0x040fe20007ffe0ff */
[C---:B------:R-:W-:Y:S01]  /*0150*/  VIADD R5, R25.reuse, 0xbb8 ;  /* 0x00000bb819057836 */ /* 0x040fe20000000000 */
[----:B-1----:R0:W-:Y:S01]  /*0160*/  STG.E.64 desc[UR6][R8.64], RZ ;  /* 0x000000ff08007986 */ /* 0x0021e2000c101b06 */
[C---:B------:R-:W-:Y:S01]  /*0170*/  IADD3 R21, PT, PT, R25.reuse, 0x1770, RZ ;  /* 0x0000177019157810 */ /* 0x040fe20007ffe0ff */
[C---:B------:R-:W-:Y:S01]  /*0180*/  VIADD R19, R25.reuse, 0x1388 ;  /* 0x0000138819137836 */ /* 0x040fe20000000000 */
[----:B------:R-:W-:Y:S01]  /*0190*/  IADD3 R23, PT, PT, R25, 0x1b58, RZ ;  /* 0x00001b5819177810 */ /* 0x000fe20007ffe0ff */
[--C-:B---3--:R-:W-:Y:S01]  /*01a0*/  IMAD.WIDE.U32 R6, R7, 0x8, R10.reuse ;  /* 0x0000000807067825 */ /* 0x108fe200078e000a */
[----:B------:R-:W-:Y:S01]  /*01b0*/  UIADD3.X UR5, UPT, UPT, URZ, UR5, URZ, UP0, !UPT ;  /* 0x00000005ff057290 */ /* 0x000fe200087fe4ff */
[----:B------:R-:W-:Y:S01]  /*01c0*/  MOV R14, UR4 ;  /* 0x00000004000e7c02 */ /* 0x000fe20008000f00 */
[----:B------:R-:W-:Y:S01]  /*01d0*/  UMOV UR4, 0x3e8 ;  /* 0x000003e800047882 */ /* 0x000fe20000000000 */
[----:B------:R-:W-:-:S03]  /*01e0*/  IMAD.WIDE.U32 R4, R5, 0x8, R10 ;  /* 0x0000000805047825 */ /* 0x000fc600078e000a */
[----:B------:R-:W-:Y:S01]  /*01f0*/  MOV R15, UR5 ;  /* 0x00000005000f7c02 */ /* 0x000fe20008000f00 */
[----:B------:R-:W-:Y:S01]  /*0200*/  IMAD.WIDE.U32 R2, R3, 0x8, R10 ;  /* 0x0000000803027825 */ /* 0x000fe200078e000a */
[----:B------:R-:W-:-:S03]  /*0210*/  MOV R24, R4 ;  /* 0x0000000400187202 */ /* 0x000fc60000000f00 */
[----:B------:R-:W-:-:S04]  /*0220*/  IMAD.WIDE.U32 R18, R19, 0x8, R10 ;  /* 0x0000000813127825 */ /* 0x000fc800078e000a */
[----:B------:R-:W-:Y:S01]  /*0230*/  IMAD.WIDE.U32 R20, R21, 0x8, R10 ;  /* 0x0000000815147825 */ /* 0x000fe200078e000a */
[----:B------:R-:W-:-:S03]  /*0240*/  MOV R4, R18 ;  /* 0x0000001200047202 */ /* 0x000fc60000000f00 */
[----:B------:R-:W-:-:S04]  /*0250*/  IMAD.WIDE.U32 R22, R23, 0x8, R10 ;  /* 0x0000000817167825 */ /* 0x000fc800078e000a */
[----:B------:R-:W-:Y:S02]  /*0260*/  IMAD.MOV.U32 R26, RZ, RZ, R6 ;  /* 0x000000ffff1a7224 */ /* 0x000fe400078e0006 */
[----:B------:R-:W-:Y:S01]  /*0270*/  IMAD.MOV.U32 R6, RZ, RZ, R2 ;  /* 0x000000ffff067224 */ /* 0x000fe200078e0002 */
[----:B------:R-:W-:Y:S01]  /*0280*/  MOV R2, R20 ;  /* 0x0000001400027202 */ /* 0x000fe20000000f00 */
[----:B0-----:R-:W-:-:S07]  /*0290*/  IMAD.MOV.U32 R0, RZ, RZ, R22 ;  /* 0x000000ffff007224 */ /* 0x001fce00078e0016 */
.L_x_0:
[----:B-1----:R-:W-:-:S04]  /*02a0*/  IMAD.WIDE R34, R25, 0x8, R10 ;  /* 0x0000000819227825 */ /* 0x002fc800078e020a */
[----:B------:R-:W-:Y:S01]  /*02b0*/  IMAD.WIDE R16, R27, 0x8, R14 ;  /* 0x000000081b107825 */ /* 0x000fe200078e020e */
[----:B------:R-:W2:Y:S04]  /*02c0*/  LDG.E.64 R28, desc[UR6][R34.64] ;  /* 0x00000006221c7981 */ /* 0x000ea8000c1e1b00 */
[----:B------:R-:W2:Y:S01]  /*02d0*/  LDG.E.64 R30, desc[UR6][R16.64+-0x20] ;  /* 0xffffe006101e7981 */ /* 0x000ea2000c1e1b00 */
[----:B------:R-:W-:-:S04]  /*02e0*/  VIADD R33, R25, 0x3e8 ;  /* 0x000003e819217836 */ /* 0x000fc80000000000 */
[----:B------:R-:W-:Y:S01]  /*02f0*/  IMAD.WIDE.U32 R32, R33, 0x8, R10 ;  /* 0x0000000821207825 */ /* 0x000fe200078e000a */
[----:B--2---:R-:W-:-:S07]  /*0300*/  DFMA R28, R30, R28, R12 ;  /* 0x0000001c1e1c722b */ /* 0x004fce000000000c */
[----:B------:R0:W-:Y:S04]  /*0310*/  STG.E.64 desc[UR6][R8.64], R28 ;  /* 0x0000001c08007986 */ /* 0x0001e8000c101b06 */
[----:B------:R1:W2:Y:S04]  /*0320*/  LDG.E.64 R12, desc[UR6][R32.64] ;  /* 0x00000006200c7981 */ /* 0x0002a8000c1e1b00 */
[----:B------:R-:W2:Y:S01]  /*0330*/  LDG.E.64 R30, desc[UR6][R16.64+-0x18] ;  /* 0xffffe806101e7981 */ /* 0x000ea2000c1e1b00 */
[----:B-1----:R-:W-:Y:S02]  /*0340*/  MOV R32, R26 ;  /* 0x0000001a00207202 */ /* 0x002fe40000000f00 */
[----:B------:R-:W-:Y:S01]  /*0350*/  MOV R33, R7 ;  /* 0x0000000700217202 */ /* 0x000fe20000000f00 */
[----:B--2---:R-:W-:-:S07]  /*0360*/  DFMA R12, R30, R12, R28 ;  /* 0x0000000c1e0c722b */ /* 0x004fce000000001c */
[----:B------:R1:W-:Y:S04]  /*0370*/  STG.E.64 desc[UR6][R8.64], R12 ;  /* 0x0000000c08007986 */ /* 0x0003e8000c101b06 */
[----:B------:R-:W2:Y:S04]  /*0380*/  LDG.E.64 R34, desc[UR6][R16.64+-0x10] ;  /* 0xfffff00610227981 */ /* 0x000ea8000c1e1b00 */
[----:B------:R-:W2:Y:S02]  /*0390*/  LDG.E.64 R30, desc[UR6][R32.64] ;  /* 0x00000006201e7981 */ /* 0x000ea4000c1e1b00 */
[----:B--2---:R-:W-:Y:S01]  /*03a0*/  DFMA R34, R34, R30, R12 ;  /* 0x0000001e2222722b */ /* 0x004fe2000000000c */
[----:B------:R-:W-:Y:S01]  /*03b0*/  IMAD.MOV.U32 R30, RZ, RZ, R24 ;  /* 0x000000ffff1e7224 */ /* 0x000fe200078e0018 */
[----:B------:R-:W-:-:S05]  /*03c0*/  MOV R31, R5 ;  /* 0x00000005001f7202 */ /* 0x000fca0000000f00 */
[----:B------:R-:W-:Y:S04]  /*03d0*/  STG.E.64 desc[UR6][R8.64], R34 ;  /* 0x0000002208007986 */ /* 0x000fe8000c101b06 */
[----:B------:R-:W2:Y:S04]  /*03e0*/  LDG.E.64 R36, desc[UR6][R16.64+-0x8] ;  /* 0xfffff80610247981 */ /* 0x000ea8000c1e1b00 */
[----:B0-----:R-:W2:Y:S02]  /*03f0*/  LDG.E.64 R28, desc[UR6][R30.64] ;  /* 0x000000061e1c7981 */ /* 0x001ea4000c1e1b00 */
[----:B--2---:R-:W-:Y:S01]  /*0400*/  DFMA R36, R36, R28, R34 ;  /* 0x0000001c2424722b */ /* 0x004fe20000000022 */
[----:B------:R-:W-:Y:S01]  /*0410*/  MOV R28, R6 ;  /* 0x00000006001c7202 */ /* 0x000fe20000000f00 */
[----:B------:R-:W-:-:S05]  /*0420*/  IMAD.MOV.U32 R29, RZ, RZ, R3 ;  /* 0x000000ffff1d7224 */ /* 0x000fca00078e0003 */
[----:B------:R-:W-:Y:S04]  /*0430*/  STG.E.64 desc[UR6][R8.64], R36 ;  /* 0x0000002408007986 */ /* 0x000fe8000c101b06 */
[----:B-1----:R-:W2:Y:S04]  /*0440*/  LDG.E.64 R12, desc[UR6][R16.64] ;  /* 0x00000006100c7981 */ /* 0x002ea8000c1e1b00 */
[----:B------:R-:W2:Y:S01]  /*0450*/  LDG.E.64 R6, desc[UR6][R28.64] ;  /* 0x000000061c067981 */ /* 0x000ea2000c1e1b00 */
[----:B------:R-:W-:Y:S01]  /*0460*/  MOV R18, R4 ;  /* 0x0000000400127202 */ /* 0x000fe20000000f00 */
[----:B--2---:R-:W-:-:S07]  /*0470*/  DFMA R6, R12, R6, R36 ;  /* 0x000000060c06722b */ /* 0x004fce0000000024 */
[----:B------:R0:W-:Y:S04]  /*0480*/  STG.E.64 desc[UR6][R8.64], R6 ;  /* 0x0000000608007986 */ /* 0x0001e8000c101b06 */
[----:B------:R-:W2:Y:S04]  /*0490*/  LDG.E.64 R12, desc[UR6][R16.64+0x8] ;  /* 0x00000806100c7981 */ /* 0x000ea8000c1e1b00 */
[----:B------:R-:W2:Y:S01]  /*04a0*/  LDG.E.64 R4, desc[UR6][R18.64] ;  /* 0x0000000612047981 */ /* 0x000ea2000c1e1b00 */
[----:B------:R-:W-:Y:S01]  /*04b0*/  MOV R20, R2 ;  /* 0x0000000200147202 */ /* 0x000fe20000000f00 */
[----:B--2---:R-:W-:-:S07]  /*04c0*/  DFMA R4, R12, R4, R6 ;  /* 0x000000040c04722b */ /* 0x004fce0000000006 */
[----:B------:R1:W-:Y:S04]  /*04d0*/  STG.E.64 desc[UR6][R8.64], R4 ;  /* 0x0000000408007986 */ /* 0x0003e8000c101b06 */
[----:B------:R-:W2:Y:S04]  /*04e0*/  LDG.E.64 R12, desc[UR6][R16.64+0x10] ;  /* 0x00001006100c7981 */ /* 0x000ea8000c1e1b00 */
[----:B------:R-:W2:Y:S01]  /*04f0*/  LDG.E.64 R2, desc[UR6][R20.64] ;  /* 0x0000000614027981 */ /* 0x000ea2000c1e1b00 */
[----:B------:R-:W-:Y:S01]  /*0500*/  IMAD.MOV.U32 R22, RZ, RZ, R0 ;  /* 0x000000ffff167224 */ /* 0x000fe200078e0000 */
[----:B--2---:R-:W-:-:S07]  /*0510*/  DFMA R2, R12, R2, R4 ;  /* 0x000000020c02722b */ /* 0x004fce0000000004 */
[----:B------:R2:W-:Y:S04]  /*0520*/  STG.E.64 desc[UR6][R8.64], R2 ;  /* 0x0000000208007986 */ /* 0x0005e8000c101b06 */
[----:B0-----:R-:W3:Y:S04]  /*0530*/  LDG.E.64 R6, desc[UR6][R16.64+0x18] ;  /* 0x0000180610067981 */ /* 0x001ee8000c1e1b00 */
[----:B------:R-:W3:Y:S01]  /*0540*/  LDG.E.64 R12, desc[UR6][R22.64] ;  /* 0x00000006160c7981 */ /* 0x000ee2000c1e1b00 */
[----:B------:R-:W-:Y:S02]  /*0550*/  IADD3 R37, PT, PT, R25, 0x1f40, RZ ;  /* 0x00001f4019257810 */ /* 0x000fe40007ffe0ff */
[----:B------:R-:W-:-:S03]  /*0560*/  IADD3 R35, PT, PT, R27, 0x8, RZ ;  /* 0x000000081b237810 */ /* 0x000fc60007ffe0ff */
[----:B------:R-:W-:-:S04]  /*0570*/  IMAD.WIDE R36, R37, 0x8, R10 ;  /* 0x0000000825247825 */ /* 0x000fc800078e020a */
[----:B------:R-:W-:Y:S01]  /*0580*/  IMAD.WIDE R34, R35, 0x8, R14 ;  /* 0x0000000823227825 */ /* 0x000fe200078e020e */
[----:B---3--:R-:W-:-:S07]  /*0590*/  DFMA R6, R6, R12, R2 ;  /* 0x0000000c0606722b */ /* 0x008fce0000000002 */
[----:B------:R0:W-:Y:S04]  /*05a0*/  STG.E.64 desc[UR6][R8.64], R6 ;  /* 0x0000000608007986 */ /* 0x0001e8000c101b06 */
[----:B-1----:R-:W3:Y:S04]  /*05b0*/  LDG.E.64 R4, desc[UR6][R36.64] ;  /* 0x0000000624047981 */ /* 0x002ee8000c1e1b00 */
[----:B------:R-:W3:Y:S01]  /*05c0*/  LDG.E.64 R12, desc[UR6][R34.64+-0x20] ;  /* 0xffffe006220c7981 */ /* 0x000ee2000c1e1b00 */
[----:B--2---:R-:W-:Y:S01]  /*05d0*/  VIADD R3, R25, 0x2328 ;  /* 0x0000232819037836 */ /* 0x004fe20000000000 */
[----:B---3--:R-:W-:-:S03]  /*05e0*/  DFMA R12, R12, R4, R6 ;  /* 0x000000040c0c722b */ /* 0x008fc60000000006 */
[----:B------:R-:W-:-:S04]  /*05f0*/  IMAD.WIDE.U32 R4, R3, 0x8, R10 ;  /* 0x0000000803047825 */ /* 0x000fc800078e000a */
[----:B------:R1:W-:Y:S04]  /*0600*/  STG.E.64 desc[UR6][R8.64], R12 ;  /* 0x0000000c08007986 */ /* 0x0003e8000c101b06 */
[----:B------:R-:W2:Y:S04]  /*0610*/  LDG.E.64 R4, desc[UR6][R4.64] ;  /* 0x0000000604047981 */ /* 0x000ea8000c1e1b00 */
[----:B------:R-:W2:Y:S02]  /*0620*/  LDG.E.64 R2, desc[UR6][R34.64+-0x18] ;  /* 0xffffe80622027981 */ /* 0x000ea4000c1e1b00 */
[----:B--2---:R-:W-:-:S07]  /*0630*/  DFMA R4, R2, R4, R12 ;  /* 0x000000040204722b */ /* 0x004fce000000000c */
[----:B------:R2:W-:Y:S04]  /*0640*/  STG.E.64 desc[UR6][R8.64], R4 ;  /* 0x0000000408007986 */ /* 0x0005e8000c101b06 */
[----:B0-----:R-:W3:Y:S04]  /*0650*/  LDG.E.64 R6, desc[UR6][R34.64+-0x10] ;  /* 0xfffff00622067981 */ /* 0x001ee8000c1e1b00 */
[----:B------:R-:W3:Y:S02]  /*0660*/  LDG.E.64 R2, desc[UR6][R32.64+0xfa00] ;  /* 0x00fa000620027981 */ /* 0x000ee4000c1e1b00 */
[----:B---3--:R-:W-:-:S07]  /*0670*/  DFMA R6, R6, R2, R4 ;  /* 0x000000020606722b */ /* 0x008fce0000000004 */
[----:B------:R0:W-:Y:S04]  /*0680*/  STG.E.64 desc[UR6][R8.64], R6 ;  /* 0x0000000608007986 */ /* 0x0001e8000c101b06 */
[----:B------:R-:W3:Y:S04]  /*0690*/  LDG.E.64 R16, desc[UR6][R34.64+-0x8] ;  /* 0xfffff80622107981 */ /* 0x000ee8000c1e1b00 */
[----:B------:R-:W3:Y:S02]  /*06a0*/  LDG.E.64 R2, desc[UR6][R30.64+0xfa00] ;  /* 0x00fa00061e027981 */ /* 0x000ee4000c1e1b00 */
[----:B---3--:R-:W-:-:S07]  /*06b0*/  DFMA R16, R16, R2, R6 ;  /* 0x000000021010722b */ /* 0x008fce0000000006 */
[----:B------:R-:W-:Y:S04]  /*06c0*/  STG.E.64 desc[UR6][R8.64], R16 ;  /* 0x0000001008007986 */ /* 0x000fe8000c101b06 */
[----:B-1----:R-:W3:Y:S04]  /*06d0*/  LDG.E.64 R12, desc[UR6][R34.64] ;  /* 0x00000006220c7981 */ /* 0x002ee8000c1e1b00 */
[----:B------:R-:W3:Y:S02]  /*06e0*/  LDG.E.64 R2, desc[UR6][R28.64+0xfa00] ;  /* 0x00fa00061c027981 */ /* 0x000ee4000c1e1b00 */
[----:B---3--:R-:W-:-:S07]  /*06f0*/  DFMA R12, R12, R2, R16 ;  /* 0x000000020c0c722b */ /* 0x008fce0000000010 */
[----:B------:R-:W-:Y:S04]  /*0700*/  STG.E.64 desc[UR6][R8.64], R12 ;  /* 0x0000000c08007986 */ /* 0x000fe8000c101b06 */
[----:B--2---:R-:W2:Y:S04]  /*0710*/  LDG.E.64 R4, desc[UR6][R34.64+0x8] ;  /* 0x0000080622047981 */ /* 0x004ea8000c1e1b00 */
[----:B------:R-:W2:Y:S02]  /*0720*/  LDG.E.64 R2, desc[UR6][R18.64+0xfa00] ;  /* 0x00fa000612027981 */ /* 0x000ea4000c1e1b00 */
[----:B--2---:R-:W-:-:S07]  /*0730*/  DFMA R4, R4, R2, R12 ;  /* 0x000000020404722b */ /* 0x004fce000000000c */
[----:B------:R1:W-:Y:S04]  /*0740*/  STG.E.64 desc[UR6][R8.64], R4 ;  /* 0x0000000408007986 */ /* 0x0003e8000c101b06 */
[----:B0-----:R-:W2:Y:S04]  /*0750*/  LDG.E.64 R6, desc[UR6][R34.64+0x10] ;  /* 0x0000100622067981 */ /* 0x001ea8000c1e1b00 */
[----:B------:R-:W2:Y:S02]  /*0760*/  LDG.E.64 R2, desc[UR6][R20.64+0xfa00] ;  /* 0x00fa000614027981 */ /* 0x000ea4000c1e1b00 */
[----:B--2---:R-:W-:-:S07]  /*0770*/  DFMA R6, R6, R2, R4 ;  /* 0x000000020606722b */ /* 0x004fce0000000004 */
[----:B------:R0:W-:Y:S04]  /*0780*/  STG.E.64 desc[UR6][R8.64], R6 ;  /* 0x0000000608007986 */ /* 0x0001e8000c101b06 */
[----:B------:R-:W2:Y:S04]  /*0790*/  LDG.E.64 R2, desc[UR6][R34.64+0x18] ;  /* 0x0000180622027981 */ /* 0x000ea8000c1e1b00 */
[----:B-1----:R-:W2:Y:S01]  /*07a0*/  LDG.E.64 R4, desc[UR6][R22.64+0xfa00] ;  /* 0x00fa000616047981 */ /* 0x002ea2000c1e1b00 */
[----:B------:R-:W-:Y:S02]  /*07b0*/  IADD3 R13, PT, PT, R25, 0x3e80, RZ ;  /* 0x00003e80190d7810 */ /* 0x000fe40007ffe0ff */
[----:B------:R-:W-:-:S03]  /*07c0*/  IADD3 R37, PT, PT, R27, 0x10, RZ ;  /* 0x000000101b257810 */ /* 0x000fc60007ffe0ff */
[----:B------:R-:W-:-:S04]  /*07d0*/  IMAD.WIDE R16, R13, 0x8, R10 ;  /* 0x000000080d107825 */ /* 0x000fc800078e020a */
[----:B------:R-:W-:Y:S01]  /*07e0*/  IMAD.WIDE R36, R37, 0x8, R14 ;  /* 0x0000000825247825 */ /* 0x000fe200078e020e */
[----:B--2---:R-:W-:-:S07]  /*07f0*/  DFMA R2, R2, R4, R6 ;  /* 0x000000040202722b */ /* 0x004fce0000000006 */
[----:B------:R1:W-:Y:S04]  /*0800*/  STG.E.64 desc[UR6][R8.64], R2 ;  /* 0x0000000208007986 */ /* 0x0003e8000c101b06 */
[----:B------:R-:W2:Y:S04]  /*0810*/  LDG.E.64 R4, desc[UR6][R16.64] ;  /* 0x0000000610047981 */ /* 0x000ea8000c1e1b00 */
[----:B------:R-:W2:Y:S01]  /*0820*/  LDG.E.64 R12, desc[UR6][R36.64+-0x20] ;  /* 0xffffe006240c7981 */ /* 0x000ea2000c1e1b00 */
[----:B0-----:R-:W-:-:S04]  /*0830*/  VIADD R7, R25, 0x4268 ;  /* 0x0000426819077836 */ /* 0x001fc80000000000 */
[----:B------:R-:W-:Y:S01]  /*0840*/  IMAD.WIDE.U32 R34, R7, 0x8, R10 ;  /* 0x0000000807227825 */ /* 0x000fe200078e000a */
[----:B--2---:R-:W-:-:S07]  /*0850*/  DFMA R12, R12, R4, R2 ;  /* 0x000000040c0c722b */ /* 0x004fce0000000002 */
[----:B------:R0:W-:Y:S04]  /*0860*/  STG.E.64 desc[UR6][R8.64], R12 ;  /* 0x0000000c08007986 */ /* 0x0001e8000c101b06 */
[----:B------:R-:W2:Y:S04]  /*0870*/  LDG.E.64 R4, desc[UR6][R34.64] ;  /* 0x0000000622047981 */ /* 0x000ea8000c1e1b00 */
[----:B------:R-:W2:Y:S02]  /*0880*/  LDG.E.64 R6, desc[UR6][R36.64+-0x18] ;  /* 0xffffe80624067981 */ /* 0x000ea4000c1e1b00 */
[----:B--2---:R-:W-:-:S07]  /*0890*/  DFMA R4, R6, R4, R12 ;  /* 0x000000040604722b */ /* 0x004fce000000000c */
[----:B------:R2:W-:Y:S04]  /*08a0*/  STG.E.64 desc[UR6][R8.64], R4 ;  /* 0x0000000408007986 */ /* 0x0005e8000c101b06 */
[----:B------:R-:W3:Y:S04]  /*08b0*/  LDG.E.64 R6, desc[UR6][R36.64+-0x10] ;  /* 0xfffff00624067981 */ /* 0x000ee8000c1e1b00 */
[----:B-1----:R-:W3:Y:S02]  /*08c0*/  LDG.E.64 R2, desc[UR6][R32.64+0x1f400] ;  /* 0x01f4000620027981 */ /* 0x002ee4000c1e1b00 */
[----:B---3--:R-:W-:-:S07]  /*08d0*/  DFMA R6, R6, R2, R4 ;  /* 0x000000020606722b */ /* 0x008fce0000000004 */
[----:B------:R1:W-:Y:S04]  /*08e0*/  STG.E.64 desc[UR6][R8.64], R6 ;  /* 0x0000000608007986 */ /* 0x0003e8000c101b06 */
[----:B------:R-:W3:Y:S04]  /*08f0*/  LDG.E.64 R16, desc[UR6][R36.64+-0x8] ;  /* 0xfffff80624107981 */ /* 0x000ee8000c1e1b00 */
[----:B------:R-:W3:Y:S02]  /*0900*/  LDG.E.64 R2, desc[UR6][R30.64+0x1f400] ;  /* 0x01f400061e027981 */ /* 0x000ee4000c1e1b00 */
[----:B---3--:R-:W-:-:S07]  /*0910*/  DFMA R16, R16, R2, R6 ;  /* 0x000000021010722b */ /* 0x008fce0000000006 */
[----:B------:R-:W-:Y:S04]  /*0920*/  STG.E.64 desc[UR6][R8.64], R16 ;  /* 0x0000001008007986 */ /* 0x000fe8000c101b06 */
[----:B0-----:R-:W3:Y:S04]  /*0930*/  LDG.E.64 R12, desc[UR6][R36.64] ;  /* 0x00000006240c7981 */ /* 0x001ee8000c1e1b00 */
[----:B------:R-:W3:Y:S02]  /*0940*/  LDG.E.64 R2, desc[UR6][R28.64+0x1f400] ;  /* 0x01f400061c027981 */ /* 0x000ee4000c1e1b00 */
[----:B---3--:R-:W-:-:S07]  /*0950*/  DFMA R12, R12, R2, R16 ;  /* 0x000000020c0c722b */ /* 0x008fce0000000010 */
[----:B------:R-:W-:Y:S04]  /*0960*/  STG.E.64 desc[UR6][R8.64], R12 ;  /* 0x0000000c08007986 */ /* 0x000fe8000c101b06 */
[----:B--2---:R-:W2:Y:S04]  /*0970*/  LDG.E.64 R4, desc[UR6][R36.64+0x8] ;  /* 0x0000080624047981 */ /* 0x004ea8000c1e1b00 */
[----:B------:R-:W2:Y:S02]  /*0980*/  LDG.E.64 R2, desc[UR6][R18.64+0x1f400] ;  /* 0x01f4000612027981 */ /* 0x000ea4000c1e1b00 */
[----:B--2---:R-:W-:-:S07]  /*0990*/  DFMA R4, R4, R2, R12 ;  /* 0x000000020404722b */ /* 0x004fce000000000c */
[----:B------:R0:W-:Y:S04]  /*09a0*/  STG.E.64 desc[UR6][R8.64], R4 ;  /* 0x0000000408007986 */ /* 0x0001e8000c101b06 */
[----:B-1----:R-:W2:Y:S04]  /*09b0*/  LDG.E.64 R6, desc[UR6][R36.64+0x10] ;  /* 0x0000100624067981 */ /* 0x002ea8000c1e1b00 */
[----:B------:R-:W2:Y:S02]  /*09c0*/  LDG.E.64 R2, desc[UR6][R20.64+0x1f400] ;  /* 0x01f4000614027981 */ /* 0x000ea4000c1e1b00 */
[----:B--2---:R-:W-:-:S07]  /*09d0*/  DFMA R6, R6, R2, R4 ;  /* 0x000000020606722b */ /* 0x004fce0000000004 */
[----:B------:R1:W-:Y:S04]  /*09e0*/  STG.E.64 desc[UR6][R8.64], R6 ;  /* 0x0000000608007986 */ /* 0x0003e8000c101b06 */
[----:B------:R-:W2:Y:S04]  /*09f0*/  LDG.E.64 R2, desc[UR6][R36.64+0x18] ;  /* 0x0000180624027981 */ /* 0x000ea8000c1e1b00 */
[----:B0-----:R-:W2:Y:S01]  /*0a00*/  LDG.E.64 R4, desc[UR6][R22.64+0x1f400] ;  /* 0x01f4000616047981 */ /* 0x001ea2000c1e1b00 */
        /* <DEDUP_REMOVED lines=8> */
[----:B-1----:R-:W-:-:S04]  /*0a90*/  VIADD R7, R25, 0x61a8 ;  /* 0x000061a819077836 */ /* 0x002fc80000000000 */
        /* <DEDUP_REMOVED lines=8> */
[----:B0-----:R-:W3:Y:S02]  /*0b20*/  LDG.E.64 R2, desc[UR6][R32.64+0x2ee00] ;  /* 0x02ee000620027981 */ /* 0x001ee4000c1e1b00 */
[----:B---3--:R-:W-:-:S07]  /*0b30*/  DFMA R6, R6, R2, R4 ;  /* 0x000000020606722b */ /* 0x008fce0000000004 */
[----:B------:R0:W-:Y:S04]  /*0b40*/  STG.E.64 desc[UR6][R8.64], R6 ;  /* 0x0000000608007986 */ /* 0x0001e8000c101b06 */
[----:B------:R-:W3:Y:S04]  /*0b50*/  LDG.E.64 R34, desc[UR6][R12.64+-0x8] ;  /* 0xfffff8060c227981 */ /* 0x000ee8000c1e1b00 */
[----:B------:R-:W3:Y:S02]  /*0b60*/  LDG.E.64 R2, desc[UR6][R30.64+0x2ee00] ;  /* 0x02ee00061e027981 */ /* 0x000ee4000c1e1b00 */
[----:B---3--:R-:W-:-:S07]  /*0b70*/  DFMA R34, R34, R2, R6 ;  /* 0x000000022222722b */ /* 0x008fce0000000006 */
[----:B------:R3:W-:Y:S04]  /*0b80*/  STG.E.64 desc[UR6][R8.64], R34 ;  /* 0x0000002208007986 */ /* 0x0007e8000c101b06 */
[----:B-1----:R-:W4:Y:S04]  /*0b90*/  LDG.E.64 R16, desc[UR6][R12.64] ;  /* 0x000000060c107981 */ /* 0x002f28000c1e1b00 */
[----:B------:R-:W4:Y:S02]  /*0ba0*/  LDG.E.64 R2, desc[UR6][R28.64+0x2ee00] ;  /* 0x02ee00061c027981 */ /* 0x000f24000c1e1b00 */
[----:B----4-:R-:W-:-:S07]  /*0bb0*/  DFMA R16, R16, R2, R34 ;  /* 0x000000021010722b */ /* 0x010fce0000000022 */
[----:B------:R1:W-:Y:S04]  /*0bc0*/  STG.E.64 desc[UR6][R8.64], R16 ;  /* 0x0000001008007986 */ /* 0x0003e8000c101b06 */
[----:B------:R-:W4:Y:S04]  /*0bd0*/  LDG.E.64 R2, desc[UR6][R12.64+0x8] ;  /* 0x000008060c027981 */ /* 0x000f28000c1e1b00 */
[----:B--2---:R-:W4:Y:S02]  /*0be0*/  LDG.E.64 R4, desc[UR6][R18.64+0x2ee00] ;  /* 0x02ee000612047981 */ /* 0x004f24000c1e1b00 */
[----:B----4-:R-:W-:-:S07]  /*0bf0*/  DFMA R2, R2, R4, R16 ;  /* 0x000000040202722b */ /* 0x010fce0000000010 */
[----:B------:R2:W-:Y:S04]  /*0c00*/  STG.E.64 desc[UR6][R8.64], R2 ;  /* 0x0000000208007986 */ /* 0x0005e8000c101b06 */
[----:B------:R-:W4:Y:S04]  /*0c10*/  LDG.E.64 R4, desc[UR6][R12.64+0x10] ;  /* 0x000010060c047981 */ /* 0x000f28000c1e1b00 */
[----:B0-----:R-:W4:Y:S02]  /*0c20*/  LDG.E.64 R6, desc[UR6][R20.64+0x2ee00] ;  /* 0x02ee000614067981 */ /* 0x001f24000c1e1b00 */
[----:B----4-:R-:W-:-:S07]  /*0c30*/  DFMA R4, R4, R6, R2 ;  /* 0x000000060404722b */ /* 0x010fce0000000002 */
[----:B------:R0:W-:Y:S04]  /*0c40*/  STG.E.64 desc[UR6][R8.64], R4 ;  /* 0x0000000408007986 */ /* 0x0001e8000c101b06 */
[----:B------:R-:W4:Y:S04]  /*0c50*/  LDG.E.64 R6, desc[UR6][R12.64+0x18] ;  /* 0x000018060c067981 */ /* 0x000f28000c1e1b00 */
[----:B---3--:R-:W4:Y:S01]  /*0c60*/  LDG.E.64 R34, desc[UR6][R22.64+0x2ee00] ;  /* 0x02ee000616227981 */ /* 0x008f22000c1e1b00 */
[----:B------:R-:W-:Y:S02]  /*0c70*/  IADD3 R37, PT, PT, R25, 0x7d00, RZ ;  /* 0x00007d0019257810 */ /* 0x000fe40007ffe0ff */
[----:B-1----:R-:W-:-:S05]  /*0c80*/  IADD3 R17, PT, PT, R27, 0x20, RZ ;  /* 0x000000201b117810 */ /* 0x002fca0007ffe0ff */
[----:B------:R-:W-:Y:S01]  /*0c90*/  IMAD.WIDE R16, R17, 0x8, R14 ;  /* 0x0000000811107825 */ /* 0x000fe200078e020e */
[----:B----4-:R-:W-:-:S03]  /*0ca0*/  DFMA R6, R6, R34, R4 ;  /* 0x000000220606722b */ /* 0x010fc60000000004 */
[----:B------:R-:W-:-:S04]  /*0cb0*/  IMAD.WIDE R34, R37, 0x8, R10 ;  /* 0x0000000825227825 */ /* 0x000fc800078e020a */
[----:B------:R-:W-:Y:S04]  /*0cc0*/  STG.E.64 desc[UR6][R8.64], R6 ;  /* 0x0000000608007986 */ /* 0x000fe8000c101b06 */
[----:B--2---:R-:W2:Y:S04]  /*0cd0*/  LDG.E.64 R2, desc[UR6][R34.64] ;  /* 0x0000000622027981 */ /* 0x004ea8000c1e1b00 */
        /* <DEDUP_REMOVED lines=8> */
[----:B------:R-:W-:Y:S04]  /*0d60*/  STG.E.64 desc[UR6][R8.64], R36 ;  /* 0x0000002408007986 */ /* 0x000fe8000c101b06 */
[----:B------:R-:W2:Y:S04]  /*0d70*/  LDG.E.64 R4, desc[UR6][R16.64+-0x10] ;  /* 0xfffff00610047981 */ /* 0x000ea8000c1e1b00 */
[----:B------:R-:W2:Y:S02]  /*0d80*/  LDG.E.64 R2, desc[UR6][R32.64+0x3e800] ;  /* 0x03e8000620027981 */ /* 0x000ea4000c1e1b00 */
[----:B--2---:R-:W-:-:S07]  /*0d90*/  DFMA R4, R4, R2, R36 ;  /* 0x000000020404722b */ /* 0x004fce0000000024 */
        /* <DEDUP_REMOVED lines=8> */
[----:B------:R-:W-:Y:S04]  /*0e20*/  STG.E.64 desc[UR6][R8.64], R12 ;  /* 0x0000000c08007986 */ /* 0x000fe8000c101b06 */
[----:B------:R-:W3:Y:S04]  /*0e30*/  LDG.E.64 R6, desc[UR6][R16.64+0x8] ;  /* 0x0000080610067981 */ /* 0x000ee8000c1e1b00 */
[----:B------:R-:W3:Y:S02]  /*0e40*/  LDG.E.64 R2, desc[UR6][R18.64+0x3e800] ;  /* 0x03e8000612027981 */ /* 0x000ee4000c1e1b00 */
[----:B---3--:R-:W-:-:S07]  /*0e50*/  DFMA R6, R6, R2, R12 ;  /* 0x000000020606722b */ /* 0x008fce000000000c */
[----:B------:R0:W-:Y:S04]  /*0e60*/  STG.E.64 desc[UR6][R8.64], R6 ;  /* 0x0000000608007986 */ /* 0x0001e8000c101b06 */
[----:B------:R-:W2:Y:S04]  /*0e70*/  LDG.E.64 R2, desc[UR6][R16.64+0x10] ;  /* 0x0000100610027981 */ /* 0x000ea8000c1e1b00 */
[----:B-1----:R-:W2:Y:S02]  /*0e80*/  LDG.E.64 R4, desc[UR6][R20.64+0x3e800] ;  /* 0x03e8000614047981 */ /* 0x002ea4000c1e1b00 */
[----:B--2---:R-:W-:-:S07]  /*0e90*/  DFMA R34, R2, R4, R6 ;  /* 0x000000040222722b */ /* 0x004fce0000000006 */
[----:B------:R1:W-:Y:S04]  /*0ea0*/  STG.E.64 desc[UR6][R8.64], R34 ;  /* 0x0000002208007986 */ /* 0x0003e8000c101b06 */
[----:B------:R-:W2:Y:S04]  /*0eb0*/  LDG.E.64 R2, desc[UR6][R16.64+0x18] ;  /* 0x0000180610027981 */ /* 0x000ea8000c1e1b00 */
[----:B------:R-:W2:Y:S01]  /*0ec0*/  LDG.E.64 R4, desc[UR6][R22.64+0x3e800] ;  /* 0x03e8000616047981 */ /* 0x000ea2000c1e1b00 */
[----:B------:R-:W-:Y:S01]  /*0ed0*/  UIADD3 UR4, UPT, UPT, UR4, 0x9c40, URZ ;  /* 0x00009c4004047890 */ /* 0x000fe2000fffe0ff */
[----:B0-----:R-:W-:-:S02]  /*0ee0*/  IADD3 R6, P2, PT, R28, 0x4e200, RZ ;  /* 0x0004e2001c067810 */ /* 0x001fc40007f5e0ff */
[----:B------:R-:W-:Y:S01]  /*0ef0*/  IADD3 R26, P0, PT, R32, 0x4e200, RZ ;  /* 0x0004e200201a7810 */ /* 0x000fe20007f1e0ff */
[----:B------:R-:W-:Y:S01]  /*0f00*/  UISETP.NE.AND UP0, UPT, UR4, 0xf4628, UPT ;  /* 0x000f46280400788c */ /* 0x000fe2000bf05270 */
[----:B------:R-:W-:Y:S02]  /*0f10*/  IADD3 R24, P1, PT, R30, 0x4e200, RZ ;  /* 0x0004e2001e187810 */ /* 0x000fe40007f3e0ff */
[----:B------:R-:W-:Y:S02]  /*0f20*/  IADD3.X R7, PT, PT, RZ, R33, RZ, P0, !PT ;  /* 0x00000021ff077210 */ /* 0x000fe400007fe4ff */
[----:B------:R-:W-:Y:S02]  /*0f30*/  IADD3 R27, PT, PT, R27, 0x28, RZ ;  /* 0x000000281b1b7810 */ /* 0x000fe40007ffe0ff */
[----:B------:R-:W-:Y:S01]  /*0f40*/  IADD3 R25, PT, PT, R25, 0x9c40, RZ ;  /* 0x00009c4019197810 */ /* 0x000fe20007ffe0ff */
[----:B--2---:R-:W-:Y:S01]  /*0f50*/  DFMA R12, R2, R4, R34 ;  /* 0x00000004020c722b */ /* 0x004fe20000000022 */
[----:B------:R-:W-:Y:S01]  /*0f60*/  IMAD.X R3, RZ, RZ, R29, P2 ;  /* 0x000000ffff037224 */ /* 0x000fe200010e061d */
[----:B------:R-:W-:-:S02]  /*0f70*/  IADD3.X R5, PT, PT, RZ, R31, RZ, P1, !PT ;  /* 0x0000001fff057210 */ /* 0x000fc40000ffe4ff */
[----:B------:R-:W-:-:S03]  /*0f80*/  IADD3 R0, P2, PT, R22, 0x4e200, RZ ;  /* 0x0004e20016007810 */ /* 0x000fc60007f5e0ff */
[----:B------:R1:W-:Y:S01]  /*0f90*/  STG.E.64 desc[UR6][R8.64], R12 ;  /* 0x0000000c08007986 */ /* 0x0003e2000c101b06 */
[----:B------:R-:W-:Y:S02]  /*0fa0*/  IADD3 R4, P0, PT, R18, 0x4e200, RZ ;  /* 0x0004e20012047810 */ /* 0x000fe40007f1e0ff */
[----:B------:R-:W-:Y:S01]  /*0fb0*/  IADD3 R2, P1, PT, R20, 0x4e200, RZ ;  /* 0x0004e20014027810 */ /* 0x000fe20007f3e0ff */
[----:B------:R-:W-:Y:S01]  /*0fc0*/  IMAD.X R23, RZ, RZ, R23, P2 ;  /* 0x000000ffff177224 */ /* 0x000fe200010e0617 */
[----:B------:R-:W-:Y:S02]  /*0fd0*/  IADD3.X R19, PT, PT, RZ, R19, RZ, P0, !PT ;  /* 0x00000013ff137210 */ /* 0x000fe400007fe4ff */
[----:B------:R-:W-:Y:S01]  /*0fe0*/  IADD3.X R21, PT, PT, RZ, R21, RZ, P1, !PT ;  /* 0x00000015ff157210 */ /* 0x000fe20000ffe4ff */
[----:B------:R-:W-:Y:S08]  /*0ff0*/  BRA.U UP0, `(.L_x_0) ;  /* 0xfffffff100a87547 */ /* 0x000ff0000b83ffff */
[----:B------:R-:W-:Y:S05]  /*1000*/  EXIT ;  /* 0x000000000000794d */ /* 0x000fea0003800000 */
.L_x_1:
[----:B------:R-:W-:-:S00]  /*1010*/  BRA `(.L_x_1) ;  /* 0xfffffffc00fc7947 */ /* 0x000fc0000383ffff */
[----:B------:R-:W-:-:S00]  /*1020*/  NOP ;  /* 0x0000000000007918 */ /* 0x000fc00000000000 */
        /* <DEDUP_REMOVED lines=13> */
.L_x_2:


//--------------------- .nv.shared.reserved.0     --------------------------
	.section	.nv.shared.reserved.0,"aw",@nobits
	.weak		__nv_reservedSMEM_offset_0_alias
	.size		__nv_reservedSMEM_offset_0_alias, 0, 64
	.other		__nv_reservedSMEM_offset_0_alias,@"STO_CUDA_RESERVED_SHARED STV_DEFAULT"
__nv_reservedSMEM_offset_0_alias:
	.zero		0
	.zero		64


//--------------------- .nv.constant0._Z25matrix_mul__on_gpu_kernelPdS_S_ --------------------------
	.section	.nv.constant0._Z25matrix_mul__on_gpu_kernelPdS_S_,"a",@progbits
	.sectionflags	@""
	.align	4
.nv.constant0._Z25matrix_mul__on_gpu_kernelPdS_S_:
	.zero		920


//--------------------- SYMBOLS --------------------------

	.type		.nv.reservedSmem.offset0,@object
	.size		.nv.reservedSmem.offset0,0x4
